//
// Generated by NVIDIA NVVM Compiler
//
// Compiler Build ID: CL-36424714
// Cuda compilation tools, release 13.0, V13.0.88
// Based on NVVM 20.0.0
//

.version 9.0
.target sm_100
.address_size 64

	// .globl	_Z12reduceKernelPiS_i
.extern .shared .align 16 .b8 shared_sum[];

.visible .entry _Z12reduceKernelPiS_i(
	.param .u64 .ptr .align 1 _Z12reduceKernelPiS_i_param_0,
	.param .u64 .ptr .align 1 _Z12reduceKernelPiS_i_param_1,
	.param .u32 _Z12reduceKernelPiS_i_param_2
)
{
	.reg .pred 	%p<11>;
	.reg .b32 	%r<71>;
	.reg .b64 	%rd<15>;

	ld.param.u64 	%rd3, [_Z12reduceKernelPiS_i_param_0];
	ld.param.u64 	%rd2, [_Z12reduceKernelPiS_i_param_1];
	ld.param.u32 	%r30, [_Z12reduceKernelPiS_i_param_2];
	cvta.to.global.u64 	%rd1, %rd3;
	mov.u32 	%r1, %ctaid.x;
	mov.u32 	%r70, %ntid.x;
	mov.u32 	%r3, %tid.x;
	mad.lo.s32 	%r64, %r1, %r70, %r3;
	mov.u32 	%r32, %nctaid.x;
	mul.lo.s32 	%r5, %r70, %r32;
	setp.ge.s32 	%p1, %r64, %r30;
	mov.b32 	%r69, 0;
	@%p1 bra 	$L__BB0_7;
	add.s32 	%r35, %r64, %r5;
	max.s32 	%r36, %r30, %r35;
	setp.lt.s32 	%p2, %r35, %r30;
	selp.u32 	%r37, 1, 0, %p2;
	add.s32 	%r38, %r35, %r37;
	sub.s32 	%r39, %r36, %r38;
	div.u32 	%r40, %r39, %r5;
	add.s32 	%r41, %r40, %r37;
	add.s32 	%r6, %r41, 1;
	and.b32  	%r7, %r6, 3;
	setp.lt.u32 	%p3, %r41, 3;
	mov.b32 	%r69, 0;
	@%p3 bra 	$L__BB0_4;
	and.b32  	%r43, %r6, -4;
	shl.b32 	%r8, %r5, 2;
	neg.s32 	%r60, %r43;
	mov.b32 	%r69, 0;
	mul.wide.s32 	%rd6, %r5, 4;
$L__BB0_3:
	mul.wide.s32 	%rd4, %r64, 4;
	add.s64 	%rd5, %rd1, %rd4;
	ld.global.u32 	%r44, [%rd5];
	add.s32 	%r45, %r44, %r69;
	add.s64 	%rd7, %rd5, %rd6;
	ld.global.u32 	%r46, [%rd7];
	add.s32 	%r47, %r46, %r45;
	add.s64 	%rd8, %rd7, %rd6;
	ld.global.u32 	%r48, [%rd8];
	add.s32 	%r49, %r48, %r47;
	add.s64 	%rd9, %rd8, %rd6;
	ld.global.u32 	%r50, [%rd9];
	add.s32 	%r69, %r50, %r49;
	add.s32 	%r64, %r64, %r8;
	add.s32 	%r60, %r60, 4;
	setp.ne.s32 	%p4, %r60, 0;
	@%p4 bra 	$L__BB0_3;
$L__BB0_4:
	setp.eq.s32 	%p5, %r7, 0;
	@%p5 bra 	$L__BB0_7;
	neg.s32 	%r66, %r7;
$L__BB0_6:
	.pragma "nounroll";
	mul.wide.s32 	%rd10, %r64, 4;
	add.s64 	%rd11, %rd1, %rd10;
	ld.global.u32 	%r51, [%rd11];
	add.s32 	%r69, %r51, %r69;
	add.s32 	%r64, %r64, %r5;
	add.s32 	%r66, %r66, 1;
	setp.ne.s32 	%p6, %r66, 0;
	@%p6 bra 	$L__BB0_6;
$L__BB0_7:
	shl.b32 	%r52, %r3, 2;
	mov.u32 	%r53, shared_sum;
	add.s32 	%r27, %r53, %r52;
	st.shared.u32 	[%r27], %r69;
	bar.sync 	0;
	setp.lt.u32 	%p7, %r70, 2;
	@%p7 bra 	$L__BB0_11;
$L__BB0_8:
	shr.u32 	%r29, %r70, 1;
	setp.ge.u32 	%p8, %r3, %r29;
	@%p8 bra 	$L__BB0_10;
	shl.b32 	%r54, %r29, 2;
	add.s32 	%r55, %r27, %r54;
	ld.shared.u32 	%r56, [%r55];
	ld.shared.u32 	%r57, [%r27];
	add.s32 	%r58, %r57, %r56;
	st.shared.u32 	[%r27], %r58;
$L__BB0_10:
	bar.sync 	0;
	setp.gt.u32 	%p9, %r70, 3;
	mov.u32 	%r70, %r29;
	@%p9 bra 	$L__BB0_8;
$L__BB0_11:
	setp.ne.s32 	%p10, %r3, 0;
	@%p10 bra 	$L__BB0_13;
	ld.shared.u32 	%r59, [shared_sum];
	cvta.to.global.u64 	%rd12, %rd2;
	mul.wide.u32 	%rd13, %r1, 4;
	add.s64 	%rd14, %rd12, %rd13;
	st.global.u32 	[%rd14], %r59;
$L__BB0_13:
	ret;

}


// ===== COMPILED SASS (sm_100) =====

	.target	sm_100

	.elftype	@"ET_EXEC"


//--------------------- .note.nv.tkinfo           --------------------------
	.section	.note.nv.tkinfo,"",@"SHT_NOTE"
	.sectionflags	@"SHF_NOTE_NV_TKINFO"
	.tkinfo
        /*0018*/ 	.word	0x00000002
        /*0030*/ 	.string	""
        /*0030*/ 	.string	"ptxas"
        /*0030*/ 	.string	"Cuda compilation tools, release 13.0, V13.0.88"
        /*0030*/ 	.string	"Build cuda_13.0.r13.0/compiler.36424714_0"
        /*0030*/ 	.string	"-arch sm_100 -m 64 "



//--------------------- .note.nv.cuinfo           --------------------------
	.section	.note.nv.cuinfo,"",@"SHT_NOTE"
	.sectionflags	@"SHF_NOTE_NV_CUINFO"
        /*0018*/ 	.short	0x0002
        /*001a*/ 	.short	0x0064
        /*001c*/ 	.short	0x0082
	.zero		2


//--------------------- .nv.info                  --------------------------
	.section	.nv.info,"",@"SHT_CUDA_INFO"
	.align	4


	//----- nvinfo : EIATTR_REGCOUNT
	.align		4
        /*0000*/ 	.byte	0x04, 0x2f
        /*0002*/ 	.short	(.L_1 - .L_0)
	.align		4
.L_0:
        /*0004*/ 	.word	index@(_Z12reduceKernelPiS_i)
        /*0008*/ 	.word	0x00000020


	//----- nvinfo : EIATTR_FRAME_SIZE
	.align		4
.L_1:
        /*000c*/ 	.byte	0x04, 0x11
        /*000e*/ 	.short	(.L_3 - .L_2)
	.align		4
.L_2:
        /*0010*/ 	.word	index@(_Z12reduceKernelPiS_i)
        /*0014*/ 	.word	0x00000000


	//----- nvinfo : EIATTR_MIN_STACK_SIZE
	.align		4
.L_3:
        /*0018*/ 	.byte	0x04, 0x12
        /*001a*/ 	.short	(.L_5 - .L_4)
	.align		4
.L_4:
        /*001c*/ 	.word	index@(_Z12reduceKernelPiS_i)
        /*0020*/ 	.word	0x00000000
.L_5:


//--------------------- .nv.compat                --------------------------
	.section	.nv.compat,"",@"SHT_CUDA_COMPAT_INFO"
	.align	4
        /*0000*/ 	.byte	0x02, 0x09, 0x00, 0x00, 0x02, 0x02, 0x01, 0x00, 0x02, 0x05, 0x05, 0x00, 0x03, 0x07, 0x01, 0x01
        /*0010*/ 	.byte	0x02, 0x03, 0x00, 0x00, 0x02, 0x06, 0x01, 0x00, 0x04, 0x0b, 0x08, 0x00, 0x09, 0x00, 0x00, 0x00
        /*0020*/ 	.byte	0x00, 0x00, 0x00, 0x00


//--------------------- .nv.info._Z12reduceKernelPiS_i --------------------------
	.section	.nv.info._Z12reduceKernelPiS_i,"",@"SHT_CUDA_INFO"
	.sectionflags	@""
	.align	4


	//----- nvinfo : EIATTR_CUDA_API_VERSION
	.align		4
        /*0000*/ 	.byte	0x04, 0x37
        /*0002*/ 	.short	(.L_7 - .L_6)
.L_6:
        /*0004*/ 	.word	0x00000082


	//----- nvinfo : EIATTR_KPARAM_INFO
	.align		4
.L_7:
        /*0008*/ 	.byte	0x04, 0x17
        /*000a*/ 	.short	(.L_9 - .L_8)
.L_8:
        /*000c*/ 	.word	0x00000000
        /*0010*/ 	.short	0x0002
        /*0012*/ 	.short	0x0010
        /*0014*/ 	.byte	0x00, 0xf0, 0x11, 0x00


	//----- nvinfo : EIATTR_KPARAM_INFO
	.align		4
.L_9:
        /*0018*/ 	.byte	0x04, 0x17
        /*001a*/ 	.short	(.L_11 - .L_10)
.L_10:
        /*001c*/ 	.word	0x00000000
        /*0020*/ 	.short	0x0001
        /*0022*/ 	.short	0x0008
        /*0024*/ 	.byte	0x00, 0xf5, 0x21, 0x00


	//----- nvinfo : EIATTR_KPARAM_INFO
	.align		4
.L_11:
        /*0028*/ 	.byte	0x04, 0x17
        /*002a*/ 	.short	(.L_13 - .L_12)
.L_12:
        /*002c*/ 	.word	0x00000000
        /*0030*/ 	.short	0x0000
        /*0032*/ 	.short	0x0000
        /*0034*/ 	.byte	0x00, 0xf5, 0x21, 0x00


	//----- nvinfo : EIATTR_SPARSE_MMA_MASK
	.align		4
.L_13:
        /*0038*/ 	.byte	0x03, 0x50
        /*003a*/ 	.short	0x0000


	//----- nvinfo : EIATTR_MAXREG_COUNT
	.align		4
        /*003c*/ 	.byte	0x03, 0x1b
        /*003e*/ 	.short	0x00ff


	//----- nvinfo : EIATTR_NUM_BARRIERS
	.align		4
        /*0040*/ 	.byte	0x02, 0x4c
        /*0042*/ 	.byte	0x01
	.zero		1


	//----- nvinfo : EIATTR_MERCURY_ISA_VERSION
	.align		4
        /*0044*/ 	.byte	0x03, 0x5f
        /*0046*/ 	.short	0x0101


	//----- nvinfo : EIATTR_VRC_CTA_INIT_COUNT
	.align		4
        /*0048*/ 	.byte	0x02, 0x4a
	.zero		1
	.zero		1


	//----- nvinfo : EIATTR_EXIT_INSTR_OFFSETS
	.align		4
        /*004c*/ 	.byte	0x04, 0x1c
        /*004e*/ 	.short	(.L_15 - .L_14)


	//   ....[0]....
.L_14:
        /*0050*/ 	.word	0x00000bb0


	//   ....[1]....
        /*0054*/ 	.word	0x00000c30


	//----- nvinfo : EIATTR_CRS_STACK_SIZE
	.align		4
.L_15:
        /*0058*/ 	.byte	0x04, 0x1e
        /*005a*/ 	.short	(.L_17 - .L_16)
.L_16:
        /*005c*/ 	.word	0x00000000


	//----- nvinfo : EIATTR_CBANK_PARAM_SIZE
	.align		4
.L_17:
        /*0060*/ 	.byte	0x03, 0x19
        /*0062*/ 	.short	0x0014


	//----- nvinfo : EIATTR_PARAM_CBANK
	.align		4
        /*0064*/ 	.byte	0x04, 0x0a
        /*0066*/ 	.short	(.L_19 - .L_18)
	.align		4
.L_18:
        /*0068*/ 	.word	index@(.nv.constant0._Z12reduceKernelPiS_i)
        /*006c*/ 	.short	0x0380
        /*006e*/ 	.short	0x0014


	//----- nvinfo : EIATTR_SW_WAR
	.align		4
.L_19:
        /*0070*/ 	.byte	0x04, 0x36
        /*0072*/ 	.short	(.L_21 - .L_20)
.L_20:
        /*0074*/ 	.word	0x00000008
.L_21:


//--------------------- .nv.callgraph             --------------------------
	.section	.nv.callgraph,"",@"SHT_CUDA_CALLGRAPH"
	.align	4
	.sectionentsize	8
	.align		4
        /*0000*/ 	.word	0x00000000
	.align		4
        /*0004*/ 	.word	0xffffffff
	.align		4
        /*0008*/ 	.word	0x00000000
	.align		4
        /*000c*/ 	.word	0xfffffffe
	.align		4
        /*0010*/ 	.word	0x00000000
	.align		4
        /*0014*/ 	.word	0xfffffffd
	.align		4
        /*0018*/ 	.word	0x00000000
	.align		4
        /*001c*/ 	.word	0xfffffffc


//--------------------- .text._Z12reduceKernelPiS_i --------------------------
	.section	.text._Z12reduceKernelPiS_i,"ax",@progbits
	.align	128
        .global         _Z12reduceKernelPiS_i
        .type           _Z12reduceKernelPiS_i,@function
        .size           _Z12reduceKernelPiS_i,(.L_x_15 - _Z12reduceKernelPiS_i)
        .other          _Z12reduceKernelPiS_i,@"STO_CUDA_ENTRY STV_DEFAULT"
_Z12reduceKernelPiS_i:
.text._Z12reduceKernelPiS_i:
[----:B------:R-:W-:Y:S01]  /*0000*/  LDC R1, c[0x0][0x37c] ;  /* 0x0000df00ff017b82 */ /* 0x000fe20000000800 */
[----:B------:R-:W0:Y:S01]  /*0010*/  S2R R0, SR_CTAID.X ;  /* 0x0000000000007919 */ /* 0x000e220000002500 */
[----:B------:R-:W1:Y:S06]  /*0020*/  LDCU UR4, c[0x0][0x360] ;  /* 0x00006c00ff0477ac */ /* 0x000e6c0008000800 */
[----:B------:R-:W2:Y:S01]  /*0030*/  LDC R5, c[0x0][0x370] ;  /* 0x0000dc00ff057b82 */ /* 0x000ea20000000800 */
[----:B------:R-:W-:Y:S01]  /*0040*/  BSSY.RECONVERGENT B2, `(.L_x_0) ;  /* 0x00000a1000027945 */ /* 0x000fe20003800200 */
[----:B------:R-:W0:Y:S01]  /*0050*/  S2R R3, SR_TID.X ;  /* 0x0000000000037919 */ /* 0x000e220000002100 */
[----:B------:R-:W3:Y:S01]  /*0060*/  LDCU UR5, c[0x0][0x390] ;  /* 0x00007200ff0577ac */ /* 0x000ee20008000800 */
[----:B------:R-:W-:Y:S01]  /*0070*/  IMAD.MOV.U32 R8, RZ, RZ, RZ ;  /* 0x000000ffff087224 */ /* 0x000fe200078e00ff */
[----:B------:R-:W4:Y:S01]  /*0080*/  LDCU.64 UR6, c[0x0][0x358] ;  /* 0x00006b00ff0677ac */ /* 0x000f220008000a00 */
[----:B-1----:R-:W-:-:S02]  /*0090*/  IMAD.U32 R4, RZ, RZ, UR4 ;  /* 0x00000004ff047e24 */ /* 0x002fc4000f8e00ff */
[----:B--2---:R-:W-:Y:S02]  /*00a0*/  IMAD R5, R5, UR4, RZ ;  /* 0x0000000405057c24 */ /* 0x004fe4000f8e02ff */
[----:B0-----:R-:W-:-:S05]  /*00b0*/  IMAD R6, R0, UR4, R3 ;  /* 0x0000000400067c24 */ /* 0x001fca000f8e0203 */
[----:B---3--:R-:W-:-:S13]  /*00c0*/  ISETP.GE.AND P0, PT, R6, UR5, PT ;  /* 0x0000000506007c0c */ /* 0x008fda000bf06270 */
[----:B----4-:R-:W-:Y:S05]  /*00d0*/  @P0 BRA `(.L_x_1) ;  /* 0x00000008005c0947 */ /* 0x010fea0003800000 */
[----:B------:R-:W0:Y:S01]  /*00e0*/  I2F.U32.RP R11, R5 ;  /* 0x00000005000b7306 */ /* 0x000e220000209000 */
[C---:B------:R-:W-:Y:S01]  /*00f0*/  IMAD.IADD R2, R5.reuse, 0x1, R6 ;  /* 0x0000000105027824 */ /* 0x040fe200078e0206 */
[----:B------:R-:W-:Y:S01]  /*0100*/  ISETP.NE.U32.AND P2, PT, R5, RZ, PT ;  /* 0x000000ff0500720c */ /* 0x000fe20003f45070 */
[----:B------:R-:W-:Y:S01]  /*0110*/  IMAD.MOV R13, RZ, RZ, -R5 ;  /* 0x000000ffff0d7224 */ /* 0x000fe200078e0a05 */
[----:B------:R-:W-:Y:S02]  /*0120*/  BSSY.RECONVERGENT B1, `(.L_x_2) ;  /* 0x0000087000017945 */ /* 0x000fe40003800200 */
[C---:B------:R-:W-:Y:S02]  /*0130*/  ISETP.GE.AND P0, PT, R2.reuse, UR5, PT ;  /* 0x0000000502007c0c */ /* 0x040fe4000bf06270 */
[----:B------:R-:W-:Y:S02]  /*0140*/  VIMNMX R7, PT, PT, R2, UR5, !PT ;  /* 0x0000000502077c48 */ /* 0x000fe4000ffe0100 */
[----:B------:R-:W-:-:S04]  /*0150*/  SEL R10, RZ, 0x1, P0 ;  /* 0x00000001ff0a7807 */ /* 0x000fc80000000000 */
[----:B------:R-:W-:Y:S01]  /*0160*/  IADD3 R2, PT, PT, R7, -R2, -R10 ;  /* 0x8000000207027210 */ /* 0x000fe20007ffe80a */
[----:B0-----:R-:W0:Y:S02]  /*0170*/  MUFU.RCP R11, R11 ;  /* 0x0000000b000b7308 */ /* 0x001e240000001000 */
[----:B0-----:R-:W-:-:S06]  /*0180*/  IADD3 R8, PT, PT, R11, 0xffffffe, RZ ;  /* 0x0ffffffe0b087810 */ /* 0x001fcc0007ffe0ff */
[----:B------:R0:W1:Y:S02]  /*0190*/  F2I.FTZ.U32.TRUNC.NTZ R9, R8 ;  /* 0x0000000800097305 */ /* 0x000064000021f000 */
[----:B0-----:R-:W-:Y:S02]  /*01a0*/  HFMA2 R8, -RZ, RZ, 0, 0 ;  /* 0x00000000ff087431 */ /* 0x001fe400000001ff */
[----:B-1----:R-:W-:-:S04]  /*01b0*/  IMAD R13, R13, R9, RZ ;  /* 0x000000090d0d7224 */ /* 0x002fc800078e02ff */
[----:B------:R-:W-:-:S06]  /*01c0*/  IMAD.HI.U32 R9, R9, R13, R8 ;  /* 0x0000000d09097227 */ /* 0x000fcc00078e0008 */
[----:B------:R-:W-:-:S04]  /*01d0*/  IMAD.HI.U32 R9, R9, R2, RZ ;  /* 0x0000000209097227 */ /* 0x000fc800078e00ff */
[----:B------:R-:W-:-:S04]  /*01e0*/  IMAD.MOV R7, RZ, RZ, -R9 ;  /* 0x000000ffff077224 */ /* 0x000fc800078e0a09 */
[----:B------:R-:W-:-:S05]  /*01f0*/  IMAD R2, R5, R7, R2 ;  /* 0x0000000705027224 */ /* 0x000fca00078e0202 */
[----:B------:R-:W-:-:S13]  /*0200*/  ISETP.GE.U32.AND P0, PT, R2, R5, PT ;  /* 0x000000050200720c */ /* 0x000fda0003f06070 */
[----:B------:R-:W-:Y:S01]  /*0210*/  @P0 IMAD.IADD R2, R2, 0x1, -R5 ;  /* 0x0000000102020824 */ /* 0x000fe200078e0a05 */
[----:B------:R-:W-:-:S04]  /*0220*/  @P0 IADD3 R9, PT, PT, R9, 0x1, RZ ;  /* 0x0000000109090810 */ /* 0x000fc80007ffe0ff */
[----:B------:R-:W-:-:S13]  /*0230*/  ISETP.GE.U32.AND P1, PT, R2, R5, PT ;  /* 0x000000050200720c */ /* 0x000fda0003f26070 */
[----:B------:R-:W-:Y:S01]  /*0240*/  @P1 VIADD R9, R9, 0x1 ;  /* 0x0000000109091836 */ /* 0x000fe20000000000 */
[----:B------:R-:W-:-:S05]  /*0250*/  @!P2 LOP3.LUT R9, RZ, R5, RZ, 0x33, !PT ;  /* 0x00000005ff09a212 */ /* 0x000fca00078e33ff */
[----:B------:R-:W-:-:S05]  /*0260*/  IMAD.IADD R9, R10, 0x1, R9 ;  /* 0x000000010a097824 */ /* 0x000fca00078e0209 */
[C---:B------:R-:W-:Y:S02]  /*0270*/  ISETP.GE.U32.AND P0, PT, R9.reuse, 0x3, PT ;  /* 0x000000030900780c */ /* 0x040fe40003f06070 */
[----:B------:R-:W-:-:S04]  /*0280*/  IADD3 R2, PT, PT, R9, 0x1, RZ ;  /* 0x0000000109027810 */ /* 0x000fc80007ffe0ff */
[----:B------:R-:W-:-:S07]  /*0290*/  LOP3.LUT R7, R2, 0x3, RZ, 0xc0, !PT ;  /* 0x0000000302077812 */ /* 0x000fce00078ec0ff */
[----:B------:R-:W-:Y:S05]  /*02a0*/  @!P0 BRA `(.L_x_3) ;  /* 0x0000000400b88947 */ /* 0x000fea0003800000 */
[----:B------:R-:W-:Y:S01]  /*02b0*/  LOP3.LUT R2, R2, 0xfffffffc, RZ, 0xc0, !PT ;  /* 0xfffffffc02027812 */ /* 0x000fe200078ec0ff */
[----:B------:R-:W-:Y:S01]  /*02c0*/  BSSY.RELIABLE B0, `(.L_x_4) ;  /* 0x000005d000007945 */ /* 0x000fe20003800100 */
[----:B------:R-:W-:-:S03]  /*02d0*/  IMAD.MOV.U32 R8, RZ, RZ, RZ ;  /* 0x000000ffff087224 */ /* 0x000fc600078e00ff */
[----:B------:R-:W-:-:S05]  /*02e0*/  IMAD.MOV R2, RZ, RZ, -R2 ;  /* 0x000000ffff027224 */ /* 0x000fca00078e0a02 */
[----:B------:R-:W-:-:S13]  /*02f0*/  ISETP.GE.AND P0, PT, R2, RZ, PT ;  /* 0x000000ff0200720c */ /* 0x000fda0003f06270 */
[----:B------:R-:W-:Y:S05]  /*0300*/  @P0 BRA `(.L_x_5) ;  /* 0x0000000400600947 */ /* 0x000fea0003800000 */
[----:B------:R-:W-:Y:S01]  /*0310*/  IADD3 R9, PT, PT, -R2, RZ, RZ ;  /* 0x000000ff02097210 */ /* 0x000fe20007ffe1ff */
[----:B------:R-:W-:Y:S01]  /*0320*/  BSSY.RECONVERGENT B3, `(.L_x_6) ;  /* 0x0000035000037945 */ /* 0x000fe20003800200 */
[----:B------:R-:W-:Y:S02]  /*0330*/  PLOP3.LUT P0, PT, PT, PT, PT, 0x80, 0x8 ;  /* 0x000000000008781c */ /* 0x000fe40003f0f070 */
[----:B------:R-:W-:-:S13]  /*0340*/  ISETP.GT.AND P1, PT, R9, 0xc, PT ;  /* 0x0000000c0900780c */ /* 0x000fda0003f24270 */
[----:B------:R-:W-:Y:S05]  /*0350*/  @!P1 BRA `(.L_x_7) ;  /* 0x0000000000c49947 */ /* 0x000fea0003800000 */
[----:B------:R-:W-:-:S13]  /*0360*/  PLOP3.LUT P0, PT, PT, PT, PT, 0x8, 0x80 ;  /* 0x000000000080781c */ /* 0x000fda0003f0e170 */
.L_x_8:
[----:B------:R-:W0:Y:S01]  /*0370*/  LDC.64 R12, c[0x0][0x380] ;  /* 0x0000e000ff0c7b82 */ /* 0x000e220000000a00 */
[----:B------:R-:W-:Y:S02]  /*0380*/  IMAD R9, R5, 0x4, R6 ;  /* 0x0000000405097824 */ /* 0x000fe400078e0206 */
[----:B0-----:R-:W-:-:S03]  /*0390*/  IMAD.WIDE R28, R6, 0x4, R12 ;  /* 0x00000004061c7825 */ /* 0x001fc600078e020c */
[----:B------:R-:W-:Y:S01]  /*03a0*/  LEA R6, R5, R9, 0x2 ;  /* 0x0000000905067211 */ /* 0x000fe200078e10ff */
[----:B------:R-:W-:-:S04]  /*03b0*/  IMAD.WIDE R24, R9, 0x4, R12 ;  /* 0x0000000409187825 */ /* 0x000fc800078e020c */
[C---:B------:R-:W-:Y:S02]  /*03c0*/  IMAD.WIDE R14, R5.reuse, 0x4, R28 ;  /* 0x00000004050e7825 */ /* 0x040fe400078e021c */
[----:B------:R-:W2:Y:S02]  /*03d0*/  LDG.E R28, desc[UR6][R28.64] ;  /* 0x000000061c1c7981 */ /* 0x000ea4000c1e1900 */
[C---:B------:R-:W-:Y:S02]  /*03e0*/  IMAD.WIDE R20, R5.reuse, 0x4, R24 ;  /* 0x0000000405147825 */ /* 0x040fe400078e0218 */
[----:B------:R0:W2:Y:S02]  /*03f0*/  LDG.E R27, desc[UR6][R14.64] ;  /* 0x000000060e1b7981 */ /* 0x0000a4000c1e1900 */
[----:B------:R-:W-:Y:S02]  /*0400*/  IMAD.WIDE R16, R5, 0x4, R14 ;  /* 0x0000000405107825 */ /* 0x000fe400078e020e */
[----:B------:R1:W3:Y:S02]  /*0410*/  LDG.E R23, desc[UR6][R20.64] ;  /* 0x0000000614177981 */ /* 0x0002e4000c1e1900 */
[----:B------:R-:W-:-:S02]  /*0420*/  IMAD.WIDE R10, R6, 0x4, R12 ;  /* 0x00000004060a7825 */ /* 0x000fc400078e020c */
[----:B------:R-:W3:Y:S02]  /*0430*/  LDG.E R24, desc[UR6][R24.64] ;  /* 0x0000000618187981 */ /* 0x000ee4000c1e1900 */
[C---:B0-----:R-:W-:Y:S02]  /*0440*/  IMAD.WIDE R14, R5.reuse, 0x4, R16 ;  /* 0x00000004050e7825 */ /* 0x041fe400078e0210 */
[----:B------:R0:W4:Y:S02]  /*0450*/  LDG.E R26, desc[UR6][R16.64] ;  /* 0x00000006101a7981 */ /* 0x000124000c1e1900 */
[----:B-1----:R-:W-:-:S04]  /*0460*/  IMAD.WIDE R20, R5, 0x4, R20 ;  /* 0x0000000405147825 */ /* 0x002fc800078e0214 */
[C---:B------:R-:W-:Y:S01]  /*0470*/  IMAD R6, R5.reuse, 0x4, R6 ;  /* 0x0000000405067824 */ /* 0x040fe200078e0206 */
[----:B------:R1:W4:Y:S01]  /*0480*/  LDG.E R25, desc[UR6][R14.64] ;  /* 0x000000060e197981 */ /* 0x000322000c1e1900 */
[----:B------:R-:W-:-:S03]  /*0490*/  IMAD.WIDE R18, R5, 0x4, R10 ;  /* 0x0000000405127825 */ /* 0x000fc600078e020a */
[----:B------:R-:W5:Y:S01]  /*04a0*/  LDG.E R10, desc[UR6][R10.64] ;  /* 0x000000060a0a7981 */ /* 0x000f62000c1e1900 */
[----:B------:R-:W-:-:S03]  /*04b0*/  IMAD.WIDE R12, R6, 0x4, R12 ;  /* 0x00000004060c7825 */ /* 0x000fc600078e020c */
[----:B------:R-:W5:Y:S01]  /*04c0*/  LDG.E R22, desc[UR6][R20.64] ;  /* 0x0000000614167981 */ /* 0x000f62000c1e1900 */
[----:B0-----:R-:W-:-:S03]  /*04d0*/  IMAD.WIDE R16, R5, 0x4, R20 ;  /* 0x0000000405107825 */ /* 0x001fc600078e0214 */
[----:B------:R0:W5:Y:S01]  /*04e0*/  LDG.E R9, desc[UR6][R18.64] ;  /* 0x0000000612097981 */ /* 0x000162000c1e1900 */
[----:B-1----:R-:W-:-:S03]  /*04f0*/  IMAD.WIDE R14, R5, 0x4, R18 ;  /* 0x00000004050e7825 */ /* 0x002fc600078e0212 */
[----:B------:R1:W5:Y:S04]  /*0500*/  LDG.E R11, desc[UR6][R16.64] ;  /* 0x00000006100b7981 */ /* 0x000368000c1e1900 */
[----:B------:R-:W5:Y:S01]  /*0510*/  LDG.E R29, desc[UR6][R14.64] ;  /* 0x000000060e1d7981 */ /* 0x000f62000c1e1900 */
[----:B0-----:R-:W-:-:S04]  /*0520*/  IMAD.WIDE R18, R5, 0x4, R14 ;  /* 0x0000000405127825 */ /* 0x001fc800078e020e */
[C---:B-1----:R-:W-:Y:S02]  /*0530*/  IMAD.WIDE R16, R5.reuse, 0x4, R12 ;  /* 0x0000000405107825 */ /* 0x042fe400078e020c */
[----:B------:R-:W5:Y:S02]  /*0540*/  LDG.E R18, desc[UR6][R18.64] ;  /* 0x0000000612127981 */ /* 0x000f64000c1e1900 */
[C---:B------:R-:W-:Y:S02]  /*0550*/  IMAD.WIDE R20, R5.reuse, 0x4, R16 ;  /* 0x0000000405147825 */ /* 0x040fe400078e0210 */
[----:B------:R0:W5:Y:S04]  /*0560*/  LDG.E R14, desc[UR6][R12.64] ;  /* 0x000000060c0e7981 */ /* 0x000168000c1e1900 */
[----:B------:R-:W5:Y:S01]  /*0570*/  LDG.E R17, desc[UR6][R16.64] ;  /* 0x0000000610117981 */ /* 0x000f62000c1e1900 */
[----:B0-----:R-:W-:-:S03]  /*0580*/  IMAD.WIDE R12, R5, 0x4, R20 ;  /* 0x00000004050c7825 */ /* 0x001fc600078e0214 */
[----:B------:R-:W5:Y:S04]  /*0590*/  LDG.E R20, desc[UR6][R20.64] ;  /* 0x0000000614147981 */ /* 0x000f68000c1e1900 */
[----:B------:R-:W5:Y:S01]  /*05a0*/  LDG.E R13, desc[UR6][R12.64] ;  /* 0x000000060c0d7981 */ /* 0x000f62000c1e1900 */
[----:B------:R-:W-:-:S04]  /*05b0*/  IADD3 R2, PT, PT, R2, 0x10, RZ ;  /* 0x0000001002027810 */ /* 0x000fc80007ffe0ff */
[----:B------:R-:W-:Y:S01]  /*05c0*/  ISETP.GE.AND P1, PT, R2, -0xc, PT ;  /* 0xfffffff40200780c */ /* 0x000fe20003f26270 */
[----:B------:R-:W-:Y:S01]  /*05d0*/  IMAD R6, R5, 0x4, R6 ;  /* 0x0000000405067824 */ /* 0x000fe200078e0206 */
[----:B--2---:R-:W-:-:S04]  /*05e0*/  IADD3 R27, PT, PT, R27, R28, R8 ;  /* 0x0000001c1b1b7210 */ /* 0x004fc80007ffe008 */
[----:B----4-:R-:W-:-:S04]  /*05f0*/  IADD3 R25, PT, PT, R25, R26, R27 ;  /* 0x0000001a19197210 */ /* 0x010fc80007ffe01b */
[----:B---3--:R-:W-:-:S04]  /*0600*/  IADD3 R23, PT, PT, R23, R24, R25 ;  /* 0x0000001817177210 */ /* 0x008fc80007ffe019 */
[----:B-----5:R-:W-:-:S04]  /*0610*/  IADD3 R11, PT, PT, R11, R22, R23 ;  /* 0x000000160b0b7210 */ /* 0x020fc80007ffe017 */
[----:B------:R-:W-:-:S04]  /*0620*/  IADD3 R9, PT, PT, R9, R10, R11 ;  /* 0x0000000a09097210 */ /* 0x000fc80007ffe00b */
[----:B------:R-:W-:-:S04]  /*0630*/  IADD3 R9, PT, PT, R18, R29, R9 ;  /* 0x0000001d12097210 */ /* 0x000fc80007ffe009 */
[----:B------:R-:W-:-:S04]  /*0640*/  IADD3 R9, PT, PT, R17, R14, R9 ;  /* 0x0000000e11097210 */ /* 0x000fc80007ffe009 */
[----:B------:R-:W-:Y:S01]  /*0650*/  IADD3 R8, PT, PT, R13, R20, R9 ;  /* 0x000000140d087210 */ /* 0x000fe20007ffe009 */
[----:B------:R-:W-:Y:S06]  /*0660*/  @!P1 BRA `(.L_x_8) ;  /* 0xfffffffc00409947 */ /* 0x000fec000383ffff */
.L_x_7:
[----:B------:R-:W-:Y:S05]  /*0670*/  BSYNC.RECONVERGENT B3 ;  /* 0x0000000000037941 */ /* 0x000fea0003800200 */
.L_x_6:
[----:B------:R-:W-:Y:S01]  /*0680*/  IADD3 R9, PT, PT, -R2, RZ, RZ ;  /* 0x000000ff02097210 */ /* 0x000fe20007ffe1ff */
[----:B------:R-:W-:Y:S03]  /*0690*/  BSSY.RECONVERGENT B3, `(.L_x_9) ;  /* 0x000001c000037945 */ /* 0x000fe60003800200 */
[----:B------:R-:W-:-:S13]  /*06a0*/  ISETP.GT.AND P1, PT, R9, 0x4, PT ;  /* 0x000000040900780c */ /* 0x000fda0003f24270 */
[----:B------:R-:W-:Y:S05]  /*06b0*/  @!P1 BRA `(.L_x_10) ;  /* 0x0000000000649947 */ /* 0x000fea0003800000 */
[----:B------:R-:W0:Y:S02]  /*06c0*/  LDC.64 R10, c[0x0][0x380] ;  /* 0x0000e000ff0a7b82 */ /* 0x000e240000000a00 */
[----:B0-----:R-:W-:-:S04]  /*06d0*/  IMAD.WIDE R22, R6, 0x4, R10 ;  /* 0x0000000406167825 */ /* 0x001fc800078e020a */
[C---:B------:R-:W-:Y:S02]  /*06e0*/  IMAD R6, R5.reuse, 0x4, R6 ;  /* 0x0000000405067824 */ /* 0x040fe400078e0206 */
[----:B------:R-:W-:Y:S02]  /*06f0*/  IMAD.WIDE R16, R5, 0x4, R22 ;  /* 0x0000000405107825 */ /* 0x000fe400078e0216 */
[----:B------:R-:W2:Y:S02]  /*0700*/  LDG.E R23, desc[UR6][R22.64] ;  /* 0x0000000616177981 */ /* 0x000ea4000c1e1900 */
[----:B------:R-:W-:-:S04]  /*0710*/  IMAD.WIDE R10, R6, 0x4, R10 ;  /* 0x00000004060a7825 */ /* 0x000fc800078e020a */
[C---:B------:R-:W-:Y:S02]  /*0720*/  IMAD.WIDE R12, R5.reuse, 0x4, R16 ;  /* 0x00000004050c7825 */ /* 0x040fe400078e0210 */
[----:B------:R-:W2:Y:S02]  /*0730*/  LDG.E R16, desc[UR6][R16.64] ;  /* 0x0000000610107981 */ /* 0x000ea4000c1e1900 */
[C---:B------:R-:W-:Y:S02]  /*0740*/  IMAD.WIDE R14, R5.reuse, 0x4, R10 ;  /* 0x00000004050e7825 */ /* 0x040fe400078e020a */
[----:B------:R-:W3:Y:S02]  /*0750*/  LDG.E R10, desc[UR6][R10.64] ;  /* 0x000000060a0a7981 */ /* 0x000ee4000c1e1900 */
[C---:B------:R-:W-:Y:S02]  /*0760*/  IMAD.WIDE R18, R5.reuse, 0x4, R12 ;  /* 0x0000000405127825 */ /* 0x040fe400078e020c */
[----:B------:R-:W4:Y:S02]  /*0770*/  LDG.E R12, desc[UR6][R12.64] ;  /* 0x000000060c0c7981 */ /* 0x000f24000c1e1900 */
[----:B------:R-:W-:-:S02]  /*0780*/  IMAD.WIDE R20, R5, 0x4, R14 ;  /* 0x0000000405147825 */ /* 0x000fc400078e020e */
[----:B------:R-:W4:Y:S02]  /*0790*/  LDG.E R18, desc[UR6][R18.64] ;  /* 0x0000000612127981 */ /* 0x000f24000c1e1900 */
[C---:B------:R-:W-:Y:S02]  /*07a0*/  IMAD.WIDE R24, R5.reuse, 0x4, R20 ;  /* 0x0000000405187825 */ /* 0x040fe400078e0214 */
[----:B------:R-:W3:Y:S04]  /*07b0*/  LDG.E R14, desc[UR6][R14.64] ;  /* 0x000000060e0e7981 */ /* 0x000ee8000c1e1900 */
[----:B------:R-:W5:Y:S04]  /*07c0*/  LDG.E R20, desc[UR6][R20.64] ;  /* 0x0000000614147981 */ /* 0x000f68000c1e1900 */
[----:B------:R-:W5:Y:S01]  /*07d0*/  LDG.E R24, desc[UR6][R24.64] ;  /* 0x0000000618187981 */ /* 0x000f62000c1e1900 */
[----:B------:R-:W-:Y:S01]  /*07e0*/  PLOP3.LUT P0, PT, PT, PT, PT, 0x8, 0x80 ;  /* 0x000000000080781c */ /* 0x000fe20003f0e170 */
[----:B------:R-:W-:Y:S01]  /*07f0*/  IMAD R6, R5, 0x4, R6 ;  /* 0x0000000405067824 */ /* 0x000fe200078e0206 */
[----:B------:R-:W-:-:S02]  /*0800*/  IADD3 R2, PT, PT, R2, 0x8, RZ ;  /* 0x0000000802027810 */ /* 0x000fc40007ffe0ff */
[----:B--2---:R-:W-:-:S04]  /*0810*/  IADD3 R23, PT, PT, R16, R23, R8 ;  /* 0x0000001710177210 */ /* 0x004fc80007ffe008 */
[----:B----4-:R-:W-:-:S04]  /*0820*/  IADD3 R23, PT, PT, R18, R12, R23 ;  /* 0x0000000c12177210 */ /* 0x010fc80007ffe017 */
[----:B---3--:R-:W-:-:S04]  /*0830*/  IADD3 R23, PT, PT, R14, R10, R23 ;  /* 0x0000000a0e177210 */ /* 0x008fc80007ffe017 */
[----:B-----5:R-:W-:-:S07]  /*0840*/  IADD3 R8, PT, PT, R24, R20, R23 ;  /* 0x0000001418087210 */ /* 0x020fce0007ffe017 */
.L_x_10:
[----:B------:R-:W-:Y:S05]  /*0850*/  BSYNC.RECONVERGENT B3 ;  /* 0x0000000000037941 */ /* 0x000fea0003800200 */
.L_x_9:
[----:B------:R-:W-:-:S13]  /*0860*/  ISETP.NE.OR P0, PT, R2, RZ, P0 ;  /* 0x000000ff0200720c */ /* 0x000fda0000705670 */
[----:B------:R-:W-:Y:S05]  /*0870*/  @!P0 BREAK.RELIABLE B0 ;  /* 0x0000000000008942 */ /* 0x000fea0003800100 */
[----:B------:R-:W-:Y:S05]  /*0880*/  @!P0 BRA `(.L_x_3) ;  /* 0x0000000000408947 */ /* 0x000fea0003800000 */
.L_x_5:
[----:B------:R-:W-:Y:S05]  /*0890*/  BSYNC.RELIABLE B0 ;  /* 0x0000000000007941 */ /* 0x000fea0003800100 */
.L_x_4:
[----:B------:R-:W0:Y:S02]  /*08a0*/  LDC.64 R10, c[0x0][0x380] ;  /* 0x0000e000ff0a7b82 */ /* 0x000e240000000a00 */
[----:B0-----:R-:W-:-:S04]  /*08b0*/  IMAD.WIDE R10, R6, 0x4, R10 ;  /* 0x00000004060a7825 */ /* 0x001fc800078e020a */
[C---:B------:R-:W-:Y:S02]  /*08c0*/  IMAD.WIDE R12, R5.reuse, 0x4, R10 ;  /* 0x00000004050c7825 */ /* 0x040fe400078e020a */
[----:B------:R-:W2:Y:S02]  /*08d0*/  LDG.E R11, desc[UR6][R10.64] ;  /* 0x000000060a0b7981 */ /* 0x000ea4000c1e1900 */
[C---:B------:R-:W-:Y:S02]  /*08e0*/  IMAD.WIDE R14, R5.reuse, 0x4, R12 ;  /* 0x00000004050e7825 */ /* 0x040fe400078e020c */
[----:B------:R-:W2:Y:S02]  /*08f0*/  LDG.E R12, desc[UR6][R12.64] ;  /* 0x000000060c0c7981 */ /* 0x000ea4000c1e1900 */
[----:B------:R-:W-:Y:S02]  /*0900*/  IMAD.WIDE R16, R5, 0x4, R14 ;  /* 0x0000000405107825 */ /* 0x000fe400078e020e */
[----:B------:R-:W3:Y:S04]  /*0910*/  LDG.E R15, desc[UR6][R14.64] ;  /* 0x000000060e0f7981 */ /* 0x000ee8000c1e1900 */
[----:B------:R-:W3:Y:S01]  /*0920*/  LDG.E R16, desc[UR6][R16.64] ;  /* 0x0000000610107981 */ /* 0x000ee2000c1e1900 */
[----:B------:R-:W-:-:S04]  /*0930*/  IADD3 R2, PT, PT, R2, 0x4, RZ ;  /* 0x0000000402027810 */ /* 0x000fc80007ffe0ff */
[----:B------:R-:W-:Y:S01]  /*0940*/  ISETP.NE.AND P0, PT, R2, RZ, PT ;  /* 0x000000ff0200720c */ /* 0x000fe20003f05270 */
[----:B------:R-:W-:Y:S01]  /*0950*/  IMAD R6, R5, 0x4, R6 ;  /* 0x0000000405067824 */ /* 0x000fe200078e0206 */
[----:B--2---:R-:W-:-:S04]  /*0960*/  IADD3 R8, PT, PT, R12, R11, R8 ;  /* 0x0000000b0c087210 */ /* 0x004fc80007ffe008 */
[----:B---3--:R-:W-:-:S07]  /*0970*/  IADD3 R8, PT, PT, R16, R15, R8 ;  /* 0x0000000f10087210 */ /* 0x008fce0007ffe008 */
[----:B------:R-:W-:Y:S05]  /*0980*/  @P0 BRA `(.L_x_4) ;  /* 0xfffffffc00c40947 */ /* 0x000fea000383ffff */
.L_x_3:
[----:B------:R-:W-:Y:S05]  /*0990*/  BSYNC.RECONVERGENT B1 ;  /* 0x0000000000017941 */ /* 0x000fea0003800200 */
.L_x_2:
[----:B------:R-:W-:-:S13]  /*09a0*/  ISETP.NE.AND P0, PT, R7, RZ, PT ;  /* 0x000000ff0700720c */ /* 0x000fda0003f05270 */
[----:B------:R-:W-:Y:S05]  /*09b0*/  @!P0 BRA `(.L_x_1) ;  /* 0x0000000000248947 */ /* 0x000fea0003800000 */
[----:B------:R-:W0:Y:S01]  /*09c0*/  LDC.64 R10, c[0x0][0x380] ;  /* 0x0000e000ff0a7b82 */ /* 0x000e220000000a00 */
[----:B------:R-:W-:-:S07]  /*09d0*/  IADD3 R7, PT, PT, -R7, RZ, RZ ;  /* 0x000000ff07077210 */ /* 0x000fce0007ffe1ff */
.L_x_11:
[----:B0-----:R-:W-:-:S06]  /*09e0*/  IMAD.WIDE R12, R6, 0x4, R10 ;  /* 0x00000004060c7825 */ /* 0x001fcc00078e020a */
[----:B------:R-:W2:Y:S01]  /*09f0*/  LDG.E R13, desc[UR6][R12.64] ;  /* 0x000000060c0d7981 */ /* 0x000ea2000c1e1900 */
[----:B------:R-:W-:Y:S01]  /*0a00*/  VIADD R7, R7, 0x1 ;  /* 0x0000000107077836 */ /* 0x000fe20000000000 */
[----:B------:R-:W-:-:S04]  /*0a10*/  IADD3 R6, PT, PT, R5, R6, RZ ;  /* 0x0000000605067210 */ /* 0x000fc80007ffe0ff */
[----:B------:R-:W-:Y:S01]  /*0a20*/  ISETP.NE.AND P0, PT, R7, RZ, PT ;  /* 0x000000ff0700720c */ /* 0x000fe20003f05270 */
[----:B--2---:R-:W-:-:S12]  /*0a30*/  IMAD.IADD R8, R13, 0x1, R8 ;  /* 0x000000010d087824 */ /* 0x004fd800078e0208 */
[----:B------:R-:W-:Y:S05]  /*0a40*/  @P0 BRA `(.L_x_11) ;  /* 0xfffffffc00e40947 */ /* 0x000fea000383ffff */
.L_x_1:
[----:B------:R-:W-:Y:S05]  /*0a50*/  BSYNC.RECONVERGENT B2 ;  /* 0x0000000000027941 */ /* 0x000fea0003800200 */
.L_x_0:
[----:B------:R-:W-:Y:S05]  /*0a60*/  WARPSYNC.ALL ;  /* 0x0000000000007948 */ /* 0x000fea0003800000 */
[----:B------:R-:W0:Y:S01]  /*0a70*/  S2UR UR5, SR_CgaCtaId ;  /* 0x00000000000579c3 */ /* 0x000e220000008800 */
[----:B------:R-:W-:Y:S01]  /*0a80*/  UMOV UR4, 0x400 ;  /* 0x0000040000047882 */ /* 0x000fe20000000000 */
[----:B------:R-:W-:Y:S02]  /*0a90*/  ISETP.GE.U32.AND P1, PT, R4, 0x2, PT ;  /* 0x000000020400780c */ /* 0x000fe40003f26070 */
[----:B------:R-:W-:Y:S01]  /*0aa0*/  ISETP.NE.AND P0, PT, R3, RZ, PT ;  /* 0x000000ff0300720c */ /* 0x000fe20003f05270 */
[----:B0-----:R-:W-:-:S06]  /*0ab0*/  ULEA UR4, UR5, UR4, 0x18 ;  /* 0x0000000405047291 */ /* 0x001fcc000f8ec0ff */
[----:B------:R-:W-:-:S05]  /*0ac0*/  LEA R5, R3, UR4, 0x2 ;  /* 0x0000000403057c11 */ /* 0x000fca000f8e10ff */
[----:B------:R0:W-:Y:S01]  /*0ad0*/  STS [R5], R8 ;  /* 0x0000000805007388 */ /* 0x0001e20000000800 */
[----:B------:R-:W-:Y:S06]  /*0ae0*/  BAR.SYNC.DEFER_BLOCKING 0x0 ;  /* 0x0000000000007b1d */ /* 0x000fec0000010000 */
[----:B------:R-:W-:Y:S05]  /*0af0*/  @!P1 BRA `(.L_x_12) ;  /* 0x00000000002c9947 */ /* 0x000fea0003800000 */
.L_x_13:
[----:B0-----:R-:W-:-:S04]  /*0b00*/  SHF.R.U32.HI R8, RZ, 0x1, R4 ;  /* 0x00000001ff087819 */ /* 0x001fc80000011604 */
[----:B------:R-:W-:-:S13]  /*0b10*/  ISETP.GE.U32.AND P1, PT, R3, R8, PT ;  /* 0x000000080300720c */ /* 0x000fda0003f26070 */
[----:B------:R-:W-:Y:S01]  /*0b20*/  @!P1 LEA R2, R8, R5, 0x2 ;  /* 0x0000000508029211 */ /* 0x000fe200078e10ff */
[----:B------:R-:W-:Y:S05]  /*0b30*/  @!P1 LDS R7, [R5] ;  /* 0x0000000005079984 */ /* 0x000fea0000000800 */
[----:B------:R-:W0:Y:S02]  /*0b40*/  @!P1 LDS R2, [R2] ;  /* 0x0000000002029984 */ /* 0x000e240000000800 */
[----:B0-----:R-:W-:-:S05]  /*0b50*/  @!P1 IMAD.IADD R6, R2, 0x1, R7 ;  /* 0x0000000102069824 */ /* 0x001fca00078e0207 */
[----:B------:R1:W-:Y:S01]  /*0b60*/  @!P1 STS [R5], R6 ;  /* 0x0000000605009388 */ /* 0x0003e20000000800 */
[----:B------:R-:W-:Y:S01]  /*0b70*/  BAR.SYNC.DEFER_BLOCKING 0x0 ;  /* 0x0000000000007b1d */ /* 0x000fe20000010000 */
[----:B------:R-:W-:Y:S02]  /*0b80*/  ISETP.GT.U32.AND P1, PT, R4, 0x3, PT ;  /* 0x000000030400780c */ /* 0x000fe40003f24070 */
[----:B------:R-:W-:-:S11]  /*0b90*/  MOV R4, R8 ;  /* 0x0000000800047202 */ /* 0x000fd60000000f00 */
[----:B-1----:R-:W-:Y:S05]  /*0ba0*/  @P1 BRA `(.L_x_13) ;  /* 0xfffffffc00d41947 */ /* 0x002fea000383ffff */
.L_x_12:
[----:B------:R-:W-:Y:S05]  /*0bb0*/  @P0 EXIT ;  /* 0x000000000000094d */ /* 0x000fea0003800000 */
[----:B------:R-:W1:Y:S01]  /*0bc0*/  S2UR UR5, SR_CgaCtaId ;  /* 0x00000000000579c3 */ /* 0x000e620000008800 */
[----:B------:R-:W-:-:S07]  /*0bd0*/  UMOV UR4, 0x400 ;  /* 0x0000040000047882 */ /* 0x000fce0000000000 */
[----:B------:R-:W2:Y:S01]  /*0be0*/  LDC.64 R2, c[0x0][0x388] ;  /* 0x0000e200ff027b82 */ /* 0x000ea20000000a00 */
[----:B-1----:R-:W-:Y:S01]  /*0bf0*/  ULEA UR4, UR5, UR4, 0x18 ;  /* 0x0000000405047291 */ /* 0x002fe2000f8ec0ff */
[----:B--2---:R-:W-:-:S08]  /*0c00*/  IMAD.WIDE.U32 R2, R0, 0x4, R2 ;  /* 0x0000000400027825 */ /* 0x004fd000078e0002 */
[----:B0-----:R-:W0:Y:S04]  /*0c10*/  LDS R5, [UR4] ;  /* 0x00000004ff057984 */ /* 0x001e280008000800 */
[----:B0-----:R-:W-:Y:S01]  /*0c20*/  STG.E desc[UR6][R2.64], R5 ;  /* 0x0000000502007986 */ /* 0x001fe2000c101906 */
[----:B------:R-:W-:Y:S05]  /*0c30*/  EXIT ;  /* 0x000000000000794d */ /* 0x000fea0003800000 */
.L_x_14:
[----:B------:R-:W-:-:S00]  /*0c40*/  BRA `(.L_x_14) ;  /* 0xfffffffc00fc7947 */ /* 0x000fc0000383ffff */
[----:B------:R-:W-:-:S00]  /*0c50*/  NOP ;  /* 0x0000000000007918 */ /* 0x000fc00000000000 */
        /* <DEDUP_REMOVED lines=10> */
.L_x_15:


//--------------------- .nv.shared._Z12reduceKernelPiS_i --------------------------
	.section	.nv.shared._Z12reduceKernelPiS_i,"aw",@nobits
	.sectionflags	@""
	.align	16
	.zero		1024


//--------------------- .nv.shared.reserved.0     --------------------------
	.section	.nv.shared.reserved.0,"aw",@nobits
	.weak		__nv_reservedSMEM_offset_0_alias
	.size		__nv_reservedSMEM_offset_0_alias, 0, 64
	.other		__nv_reservedSMEM_offset_0_alias,@"STO_CUDA_RESERVED_SHARED STV_DEFAULT"
__nv_reservedSMEM_offset_0_alias:
	.zero		0
	.zero		64


//--------------------- .nv.constant0._Z12reduceKernelPiS_i --------------------------
	.section	.nv.constant0._Z12reduceKernelPiS_i,"a",@progbits
	.sectionflags	@""
	.align	4
.nv.constant0._Z12reduceKernelPiS_i:
	.zero		916


//--------------------- SYMBOLS --------------------------

	.type		.nv.reservedSmem.offset0,@object
	.size		.nv.reservedSmem.offset0,0x4
	.type		.nv.reservedSmem.cap,@object
	.size		.nv.reservedSmem.cap,0x4
